//
// Generated by NVIDIA NVVM Compiler
//
// Compiler Build ID: CL-36424714
// Cuda compilation tools, release 13.0, V13.0.88
// Based on NVVM 20.0.0
//

.version 9.0
.target sm_100
.address_size 64

	// .globl	_Z13Suma_vectoresPfS_S_i

.visible .entry _Z13Suma_vectoresPfS_S_i(
	.param .u64 .ptr .align 1 _Z13Suma_vectoresPfS_S_i_param_0,
	.param .u64 .ptr .align 1 _Z13Suma_vectoresPfS_S_i_param_1,
	.param .u64 .ptr .align 1 _Z13Suma_vectoresPfS_S_i_param_2,
	.param .u32 _Z13Suma_vectoresPfS_S_i_param_3
)
{
	.reg .pred 	%p<2>;
	.reg .b32 	%r<6>;
	.reg .b32 	%f<4>;
	.reg .b64 	%rd<11>;

	ld.param.u64 	%rd1, [_Z13Suma_vectoresPfS_S_i_param_0];
	ld.param.u64 	%rd2, [_Z13Suma_vectoresPfS_S_i_param_1];
	ld.param.u64 	%rd3, [_Z13Suma_vectoresPfS_S_i_param_2];
	ld.param.u32 	%r2, [_Z13Suma_vectoresPfS_S_i_param_3];
	mov.u32 	%r3, %ctaid.x;
	mov.u32 	%r4, %ntid.x;
	mov.u32 	%r5, %tid.x;
	mad.lo.s32 	%r1, %r3, %r4, %r5;
	setp.ge.s32 	%p1, %r1, %r2;
	@%p1 bra 	$L__BB0_2;
	cvta.to.global.u64 	%rd4, %rd2;
	cvta.to.global.u64 	%rd5, %rd3;
	cvta.to.global.u64 	%rd6, %rd1;
	mul.wide.s32 	%rd7, %r1, 4;
	add.s64 	%rd8, %rd4, %rd7;
	ld.global.f32 	%f1, [%rd8];
	add.s64 	%rd9, %rd5, %rd7;
	ld.global.f32 	%f2, [%rd9];
	add.f32 	%f3, %f1, %f2;
	add.s64 	%rd10, %rd6, %rd7;
	st.global.f32 	[%rd10], %f3;
$L__BB0_2:
	ret;

}


// ===== COMPILED SASS (sm_100) =====

	.target	sm_100

	.elftype	@"ET_EXEC"


//--------------------- .note.nv.tkinfo           --------------------------
	.section	.note.nv.tkinfo,"",@"SHT_NOTE"
	.sectionflags	@"SHF_NOTE_NV_TKINFO"
	.tkinfo
        /*0018*/ 	.word	0x00000002
        /*0030*/ 	.string	""
        /*0030*/ 	.string	"ptxas"
        /*0030*/ 	.string	"Cuda compilation tools, release 13.0, V13.0.88"
        /*0030*/ 	.string	"Build cuda_13.0.r13.0/compiler.36424714_0"
        /*0030*/ 	.string	"-arch sm_100 -m 64 "



//--------------------- .note.nv.cuinfo           --------------------------
	.section	.note.nv.cuinfo,"",@"SHT_NOTE"
	.sectionflags	@"SHF_NOTE_NV_CUINFO"
        /*0018*/ 	.short	0x0002
        /*001a*/ 	.short	0x0064
        /*001c*/ 	.short	0x0082
	.zero		2


//--------------------- .nv.info                  --------------------------
	.section	.nv.info,"",@"SHT_CUDA_INFO"
	.align	4


	//----- nvinfo : EIATTR_REGCOUNT
	.align		4
        /*0000*/ 	.byte	0x04, 0x2f
        /*0002*/ 	.short	(.L_1 - .L_0)
	.align		4
.L_0:
        /*0004*/ 	.word	index@(_Z13Suma_vectoresPfS_S_i)
        /*0008*/ 	.word	0x0000000c


	//----- nvinfo : EIATTR_FRAME_SIZE
	.align		4
.L_1:
        /*000c*/ 	.byte	0x04, 0x11
        /*000e*/ 	.short	(.L_3 - .L_2)
	.align		4
.L_2:
        /*0010*/ 	.word	index@(_Z13Suma_vectoresPfS_S_i)
        /*0014*/ 	.word	0x00000000


	//----- nvinfo : EIATTR_MIN_STACK_SIZE
	.align		4
.L_3:
        /*0018*/ 	.byte	0x04, 0x12
        /*001a*/ 	.short	(.L_5 - .L_4)
	.align		4
.L_4:
        /*001c*/ 	.word	index@(_Z13Suma_vectoresPfS_S_i)
        /*0020*/ 	.word	0x00000000
.L_5:


//--------------------- .nv.compat                --------------------------
	.section	.nv.compat,"",@"SHT_CUDA_COMPAT_INFO"
	.align	4
        /*0000*/ 	.byte	0x02, 0x09, 0x00, 0x00, 0x02, 0x02, 0x01, 0x00, 0x02, 0x05, 0x05, 0x00, 0x03, 0x07, 0x01, 0x01
        /*0010*/ 	.byte	0x02, 0x03, 0x00, 0x00, 0x02, 0x06, 0x01, 0x00, 0x04, 0x0b, 0x08, 0x00, 0x09, 0x00, 0x00, 0x00
        /*0020*/ 	.byte	0x00, 0x00, 0x00, 0x00


//--------------------- .nv.info._Z13Suma_vectoresPfS_S_i --------------------------
	.section	.nv.info._Z13Suma_vectoresPfS_S_i,"",@"SHT_CUDA_INFO"
	.sectionflags	@""
	.align	4


	//----- nvinfo : EIATTR_CUDA_API_VERSION
	.align		4
        /*0000*/ 	.byte	0x04, 0x37
        /*0002*/ 	.short	(.L_7 - .L_6)
.L_6:
        /*0004*/ 	.word	0x00000082


	//----- nvinfo : EIATTR_KPARAM_INFO
	.align		4
.L_7:
        /*0008*/ 	.byte	0x04, 0x17
        /*000a*/ 	.short	(.L_9 - .L_8)
.L_8:
        /*000c*/ 	.word	0x00000000
        /*0010*/ 	.short	0x0003
        /*0012*/ 	.short	0x0018
        /*0014*/ 	.byte	0x00, 0xf0, 0x11, 0x00


	//----- nvinfo : EIATTR_KPARAM_INFO
	.align		4
.L_9:
        /*0018*/ 	.byte	0x04, 0x17
        /*001a*/ 	.short	(.L_11 - .L_10)
.L_10:
        /*001c*/ 	.word	0x00000000
        /*0020*/ 	.short	0x0002
        /*0022*/ 	.short	0x0010
        /*0024*/ 	.byte	0x00, 0xf5, 0x21, 0x00


	//----- nvinfo : EIATTR_KPARAM_INFO
	.align		4
.L_11:
        /*0028*/ 	.byte	0x04, 0x17
        /*002a*/ 	.short	(.L_13 - .L_12)
.L_12:
        /*002c*/ 	.word	0x00000000
        /*0030*/ 	.short	0x0001
        /*0032*/ 	.short	0x0008
        /*0034*/ 	.byte	0x00, 0xf5, 0x21, 0x00


	//----- nvinfo : EIATTR_KPARAM_INFO
	.align		4
.L_13:
        /*0038*/ 	.byte	0x04, 0x17
        /*003a*/ 	.short	(.L_15 - .L_14)
.L_14:
        /*003c*/ 	.word	0x00000000
        /*0040*/ 	.short	0x0000
        /*0042*/ 	.short	0x0000
        /*0044*/ 	.byte	0x00, 0xf5, 0x21, 0x00


	//----- nvinfo : EIATTR_SPARSE_MMA_MASK
	.align		4
.L_15:
        /*0048*/ 	.byte	0x03, 0x50
        /*004a*/ 	.short	0x0000


	//----- nvinfo : EIATTR_MAXREG_COUNT
	.align		4
        /*004c*/ 	.byte	0x03, 0x1b
        /*004e*/ 	.short	0x00ff


	//----- nvinfo : EIATTR_MERCURY_ISA_VERSION
	.align		4
        /*0050*/ 	.byte	0x03, 0x5f
        /*0052*/ 	.short	0x0101


	//----- nvinfo : EIATTR_VRC_CTA_INIT_COUNT
	.align		4
        /*0054*/ 	.byte	0x02, 0x4a
	.zero		1
	.zero		1


	//----- nvinfo : EIATTR_EXIT_INSTR_OFFSETS
	.align		4
        /*0058*/ 	.byte	0x04, 0x1c
        /*005a*/ 	.short	(.L_17 - .L_16)


	//   ....[0]....
.L_16:
        /*005c*/ 	.word	0x00000070


	//   ....[1]....
        /*0060*/ 	.word	0x00000130


	//----- nvinfo : EIATTR_CBANK_PARAM_SIZE
	.align		4
.L_17:
        /*0064*/ 	.byte	0x03, 0x19
        /*0066*/ 	.short	0x001c


	//----- nvinfo : EIATTR_PARAM_CBANK
	.align		4
        /*0068*/ 	.byte	0x04, 0x0a
        /*006a*/ 	.short	(.L_19 - .L_18)
	.align		4
.L_18:
        /*006c*/ 	.word	index@(.nv.constant0._Z13Suma_vectoresPfS_S_i)
        /*0070*/ 	.short	0x0380
        /*0072*/ 	.short	0x001c


	//----- nvinfo : EIATTR_SW_WAR
	.align		4
.L_19:
        /*0074*/ 	.byte	0x04, 0x36
        /*0076*/ 	.short	(.L_21 - .L_20)
.L_20:
        /*0078*/ 	.word	0x00000008
.L_21:


//--------------------- .nv.callgraph             --------------------------
	.section	.nv.callgraph,"",@"SHT_CUDA_CALLGRAPH"
	.align	4
	.sectionentsize	8
	.align		4
        /*0000*/ 	.word	0x00000000
	.align		4
        /*0004*/ 	.word	0xffffffff
	.align		4
        /*0008*/ 	.word	0x00000000
	.align		4
        /*000c*/ 	.word	0xfffffffe
	.align		4
        /*0010*/ 	.word	0x00000000
	.align		4
        /*0014*/ 	.word	0xfffffffd
	.align		4
        /*0018*/ 	.word	0x00000000
	.align		4
        /*001c*/ 	.word	0xfffffffc


//--------------------- .text._Z13Suma_vectoresPfS_S_i --------------------------
	.section	.text._Z13Suma_vectoresPfS_S_i,"ax",@progbits
	.align	128
        .global         _Z13Suma_vectoresPfS_S_i
        .type           _Z13Suma_vectoresPfS_S_i,@function
        .size           _Z13Suma_vectoresPfS_S_i,(.L_x_1 - _Z13Suma_vectoresPfS_S_i)
        .other          _Z13Suma_vectoresPfS_S_i,@"STO_CUDA_ENTRY STV_DEFAULT"
_Z13Suma_vectoresPfS_S_i:
.text._Z13Suma_vectoresPfS_S_i:
[----:B------:R-:W-:Y:S01]  /*0000*/  LDC R1, c[0x0][0x37c] ;  /* 0x0000df00ff017b82 */ /* 0x000fe20000000800 */
[----:B------:R-:W0:Y:S07]  /*0010*/  S2R R0, SR_TID.X ;  /* 0x0000000000007919 */ /* 0x000e2e0000002100 */
[----:B------:R-:W0:Y:S01]  /*0020*/  S2UR UR4, SR_CTAID.X ;  /* 0x00000000000479c3 */ /* 0x000e220000002500 */
[----:B------:R-:W1:Y:S07]  /*0030*/  LDCU UR5, c[0x0][0x398] ;  /* 0x00007300ff0577ac */ /* 0x000e6e0008000800 */
[----:B------:R-:W0:Y:S02]  /*0040*/  LDC R9, c[0x0][0x360] ;  /* 0x0000d800ff097b82 */ /* 0x000e240000000800 */
[----:B0-----:R-:W-:-:S05]  /*0050*/  IMAD R9, R9, UR4, R0 ;  /* 0x0000000409097c24 */ /* 0x001fca000f8e0200 */
[----:B-1----:R-:W-:-:S13]  /*0060*/  ISETP.GE.AND P0, PT, R9, UR5, PT ;  /* 0x0000000509007c0c */ /* 0x002fda000bf06270 */
[----:B------:R-:W-:Y:S05]  /*0070*/  @P0 EXIT ;  /* 0x000000000000094d */ /* 0x000fea0003800000 */
[----:B------:R-:W0:Y:S01]  /*0080*/  LDC.64 R2, c[0x0][0x388] ;  /* 0x0000e200ff027b82 */ /* 0x000e220000000a00 */
[----:B------:R-:W1:Y:S07]  /*0090*/  LDCU.64 UR4, c[0x0][0x358] ;  /* 0x00006b00ff0477ac */ /* 0x000e6e0008000a00 */
[----:B------:R-:W2:Y:S08]  /*00a0*/  LDC.64 R4, c[0x0][0x390] ;  /* 0x0000e400ff047b82 */ /* 0x000eb00000000a00 */
[----:B------:R-:W3:Y:S01]  /*00b0*/  LDC.64 R6, c[0x0][0x380] ;  /* 0x0000e000ff067b82 */ /* 0x000ee20000000a00 */
[----:B0-----:R-:W-:-:S06]  /*00c0*/  IMAD.WIDE R2, R9, 0x4, R2 ;  /* 0x0000000409027825 */ /* 0x001fcc00078e0202 */
[----:B-1----:R-:W4:Y:S01]  /*00d0*/  LDG.E R2, desc[UR4][R2.64] ;  /* 0x0000000402027981 */ /* 0x002f22000c1e1900 */
[----:B--2---:R-:W-:-:S06]  /*00e0*/  IMAD.WIDE R4, R9, 0x4, R4 ;  /* 0x0000000409047825 */ /* 0x004fcc00078e0204 */
[----:B------:R-:W4:Y:S01]  /*00f0*/  LDG.E R5, desc[UR4][R4.64] ;  /* 0x0000000404057981 */ /* 0x000f22000c1e1900 */
[----:B---3--:R-:W-:-:S04]  /*0100*/  IMAD.WIDE R6, R9, 0x4, R6 ;  /* 0x0000000409067825 */ /* 0x008fc800078e0206 */
[----:B----4-:R-:W-:-:S05]  /*0110*/  FADD R9, R2, R5 ;  /* 0x0000000502097221 */ /* 0x010fca0000000000 */
[----:B------:R-:W-:Y:S01]  /*0120*/  STG.E desc[UR4][R6.64], R9 ;  /* 0x0000000906007986 */ /* 0x000fe2000c101904 */
[----:B------:R-:W-:Y:S05]  /*0130*/  EXIT ;  /* 0x000000000000794d */ /* 0x000fea0003800000 */
.L_x_0:
[----:B------:R-:W-:-:S00]  /*0140*/  BRA `(.L_x_0) ;  /* 0xfffffffc00fc7947 */ /* 0x000fc0000383ffff */
[----:B------:R-:W-:-:S00]  /*0150*/  NOP ;  /* 0x0000000000007918 */ /* 0x000fc00000000000 */
        /* <DEDUP_REMOVED lines=10> */
.L_x_1:


//--------------------- .nv.shared.reserved.0     --------------------------
	.section	.nv.shared.reserved.0,"aw",@nobits
	.weak		__nv_reservedSMEM_offset_0_alias
	.size		__nv_reservedSMEM_offset_0_alias, 0, 64
	.other		__nv_reservedSMEM_offset_0_alias,@"STO_CUDA_RESERVED_SHARED STV_DEFAULT"
__nv_reservedSMEM_offset_0_alias:
	.zero		0
	.zero		64


//--------------------- .nv.constant0._Z13Suma_vectoresPfS_S_i --------------------------
	.section	.nv.constant0._Z13Suma_vectoresPfS_S_i,"a",@progbits
	.sectionflags	@""
	.align	4
.nv.constant0._Z13Suma_vectoresPfS_S_i:
	.zero		924


//--------------------- SYMBOLS --------------------------

	.type		.nv.reservedSmem.offset0,@object
	.size		.nv.reservedSmem.offset0,0x4
